//
// Generated by NVIDIA NVVM Compiler
//
// Compiler Build ID: CL-36424714
// Cuda compilation tools, release 13.0, V13.0.88
// Based on NVVM 20.0.0
//

.version 9.0
.target sm_100
.address_size 64

	// .globl	_Z4Ht_1PdS_
.extern .func  (.param .b32 func_retval0) vprintf
(
	.param .b64 vprintf_param_0,
	.param .b64 vprintf_param_1
)
;
.global .align 1 .b8 $str[12] = {37, 100, 32, 37, 100, 32, 37, 46, 53, 102, 10};

.visible .entry _Z4Ht_1PdS_(
	.param .u64 .ptr .align 1 _Z4Ht_1PdS__param_0,
	.param .u64 .ptr .align 1 _Z4Ht_1PdS__param_1
)
{
	.reg .pred 	%p<4>;
	.reg .b32 	%r<11>;
	.reg .b64 	%rd<12>;
	.reg .b64 	%fd<2>;

	ld.param.u64 	%rd1, [_Z4Ht_1PdS__param_0];
	ld.param.u64 	%rd2, [_Z4Ht_1PdS__param_1];
	mov.u32 	%r3, %ctaid.x;
	mov.u32 	%r4, %ntid.x;
	mov.u32 	%r5, %tid.x;
	mad.lo.s32 	%r1, %r3, %r4, %r5;
	mov.u32 	%r6, %ctaid.y;
	mov.u32 	%r7, %ntid.y;
	mov.u32 	%r8, %tid.y;
	mad.lo.s32 	%r2, %r6, %r7, %r8;
	setp.gt.u32 	%p1, %r2, 63;
	setp.gt.s32 	%p2, %r1, 1727;
	or.pred  	%p3, %p1, %p2;
	@%p3 bra 	$L__BB0_2;
	cvta.to.global.u64 	%rd3, %rd2;
	cvta.to.global.u64 	%rd4, %rd1;
	mul.lo.s32 	%r9, %r2, 10368;
	cvt.u64.u32 	%rd5, %r9;
	cvt.s64.s32 	%rd6, %r1;
	add.s64 	%rd7, %rd6, %rd5;
	shl.b64 	%rd8, %rd7, 3;
	add.s64 	%rd9, %rd3, %rd8;
	ld.global.f64 	%fd1, [%rd9+69120];
	mad.lo.s32 	%r10, %r2, 1728, %r1;
	mul.wide.s32 	%rd10, %r10, 8;
	add.s64 	%rd11, %rd4, %rd10;
	st.global.f64 	[%rd11], %fd1;
$L__BB0_2:
	ret;

}
	// .globl	_Z4Ht_2PdS_
.visible .entry _Z4Ht_2PdS_(
	.param .u64 .ptr .align 1 _Z4Ht_2PdS__param_0,
	.param .u64 .ptr .align 1 _Z4Ht_2PdS__param_1
)
{
	.local .align 16 .b8 	__local_depot1[16];
	.reg .b64 	%SP;
	.reg .b64 	%SPL;
	.reg .pred 	%p<4>;
	.reg .b32 	%r<13>;
	.reg .b64 	%rd<13>;
	.reg .b64 	%fd<3>;

	mov.u64 	%SPL, __local_depot1;
	cvta.local.u64 	%SP, %SPL;
	ld.param.u64 	%rd1, [_Z4Ht_2PdS__param_0];
	ld.param.u64 	%rd2, [_Z4Ht_2PdS__param_1];
	mov.u32 	%r3, %ctaid.x;
	mov.u32 	%r4, %ntid.x;
	mov.u32 	%r5, %tid.x;
	mad.lo.s32 	%r1, %r3, %r4, %r5;
	mov.u32 	%r6, %ctaid.y;
	mov.u32 	%r7, %ntid.y;
	mov.u32 	%r8, %tid.y;
	mad.lo.s32 	%r2, %r6, %r7, %r8;
	setp.gt.u32 	%p1, %r2, 63;
	setp.gt.s32 	%p2, %r1, 1727;
	or.pred  	%p3, %p1, %p2;
	@%p3 bra 	$L__BB1_2;
	add.u64 	%rd3, %SP, 0;
	add.u64 	%rd4, %SPL, 0;
	cvta.to.global.u64 	%rd5, %rd2;
	cvta.to.global.u64 	%rd6, %rd1;
	mad.lo.s32 	%r9, %r2, 10368, %r1;
	mul.wide.s32 	%rd7, %r9, 8;
	add.s64 	%rd8, %rd5, %rd7;
	ld.global.f64 	%fd1, [%rd8];
	st.local.v2.u32 	[%rd4], {%r1, %r2};
	st.local.f64 	[%rd4+8], %fd1;
	mov.u64 	%rd9, $str;
	cvta.global.u64 	%rd10, %rd9;
	{ // callseq 0, 0
	.param .b64 param0;
	st.param.b64 	[param0], %rd10;
	.param .b64 param1;
	st.param.b64 	[param1], %rd3;
	.param .b32 retval0;
	call.uni (retval0), 
	vprintf, 
	(
	param0, 
	param1
	);
	ld.param.b32 	%r10, [retval0];
	} // callseq 0
	ld.global.f64 	%fd2, [%rd8];
	mad.lo.s32 	%r12, %r2, -8640, %r9;
	mul.wide.s32 	%rd11, %r12, 8;
	add.s64 	%rd12, %rd6, %rd11;
	st.global.f64 	[%rd12], %fd2;
$L__BB1_2:
	ret;

}
	// .globl	_Z4Ht_3PdS_S_id
.visible .entry _Z4Ht_3PdS_S_id(
	.param .u64 .ptr .align 1 _Z4Ht_3PdS_S_id_param_0,
	.param .u64 .ptr .align 1 _Z4Ht_3PdS_S_id_param_1,
	.param .u64 .ptr .align 1 _Z4Ht_3PdS_S_id_param_2,
	.param .u32 _Z4Ht_3PdS_S_id_param_3,
	.param .f64 _Z4Ht_3PdS_S_id_param_4
)
{
	.reg .pred 	%p<4>;
	.reg .b32 	%r<13>;
	.reg .b64 	%rd<13>;
	.reg .b64 	%fd<11>;

	ld.param.u64 	%rd1, [_Z4Ht_3PdS_S_id_param_0];
	ld.param.u64 	%rd2, [_Z4Ht_3PdS_S_id_param_1];
	ld.param.u64 	%rd3, [_Z4Ht_3PdS_S_id_param_2];
	ld.param.u32 	%r3, [_Z4Ht_3PdS_S_id_param_3];
	ld.param.f64 	%fd1, [_Z4Ht_3PdS_S_id_param_4];
	mov.u32 	%r4, %ctaid.x;
	mov.u32 	%r5, %ntid.x;
	mov.u32 	%r6, %tid.x;
	mad.lo.s32 	%r1, %r4, %r5, %r6;
	mov.u32 	%r7, %ctaid.y;
	mov.u32 	%r8, %ntid.y;
	mov.u32 	%r9, %tid.y;
	mad.lo.s32 	%r2, %r7, %r8, %r9;
	setp.gt.u32 	%p1, %r2, 63;
	setp.gt.s32 	%p2, %r1, 1727;
	or.pred  	%p3, %p1, %p2;
	@%p3 bra 	$L__BB2_2;
	cvta.to.global.u64 	%rd4, %rd2;
	cvta.to.global.u64 	%rd5, %rd3;
	cvta.to.global.u64 	%rd6, %rd1;
	mad.lo.s32 	%r10, %r2, 10368, %r1;
	mad.lo.s32 	%r11, %r3, 1728, %r10;
	mul.wide.s32 	%rd7, %r11, 8;
	add.s64 	%rd8, %rd4, %rd7;
	ld.global.f64 	%fd2, [%rd8];
	ld.global.f64 	%fd3, [%rd8+13824];
	sub.f64 	%fd4, %fd3, %fd2;
	mul.wide.s32 	%rd9, %r3, 8;
	add.s64 	%rd10, %rd5, %rd9;
	ld.global.f64 	%fd5, [%rd10+8];
	ld.global.f64 	%fd6, [%rd10];
	sub.f64 	%fd7, %fd5, %fd6;
	div.rn.f64 	%fd8, %fd4, %fd7;
	sub.f64 	%fd9, %fd1, %fd6;
	fma.rn.f64 	%fd10, %fd9, %fd8, %fd2;
	mad.lo.s32 	%r12, %r2, -8640, %r10;
	mul.wide.s32 	%rd11, %r12, 8;
	add.s64 	%rd12, %rd6, %rd11;
	st.global.f64 	[%rd12], %fd10;
$L__BB2_2:
	ret;

}


// ===== COMPILED SASS (sm_100) =====

	.target	sm_100

	.elftype	@"ET_EXEC"


//--------------------- .note.nv.tkinfo           --------------------------
	.section	.note.nv.tkinfo,"",@"SHT_NOTE"
	.sectionflags	@"SHF_NOTE_NV_TKINFO"
	.tkinfo
        /*0018*/ 	.word	0x00000002
        /*0030*/ 	.string	""
        /*0030*/ 	.string	"ptxas"
        /*0030*/ 	.string	"Cuda compilation tools, release 13.0, V13.0.88"
        /*0030*/ 	.string	"Build cuda_13.0.r13.0/compiler.36424714_0"
        /*0030*/ 	.string	"-arch sm_100 -m 64 "



//--------------------- .note.nv.cuinfo           --------------------------
	.section	.note.nv.cuinfo,"",@"SHT_NOTE"
	.sectionflags	@"SHF_NOTE_NV_CUINFO"
        /*0018*/ 	.short	0x0002
        /*001a*/ 	.short	0x0064
        /*001c*/ 	.short	0x0082
	.zero		2


//--------------------- .nv.info                  --------------------------
	.section	.nv.info,"",@"SHT_CUDA_INFO"
	.align	4


	//----- nvinfo : EIATTR_REGCOUNT
	.align		4
        /*0000*/ 	.byte	0x04, 0x2f
        /*0002*/ 	.short	(.L_2 - .L_1)
	.align		4
.L_1:
        /*0004*/ 	.word	index@(_Z4Ht_1PdS_)
        /*0008*/ 	.word	0x0000000a


	//----- nvinfo : EIATTR_FRAME_SIZE
	.align		4
.L_2:
        /*000c*/ 	.byte	0x04, 0x11
        /*000e*/ 	.short	(.L_4 - .L_3)
	.align		4
.L_3:
        /*0010*/ 	.word	index@(_Z4Ht_1PdS_)
        /*0014*/ 	.word	0x00000000


	//----- nvinfo : EIATTR_REGCOUNT
	.align		4
.L_4:
        /*0018*/ 	.byte	0x04, 0x2f
        /*001a*/ 	.short	(.L_6 - .L_5)
	.align		4
.L_5:
        /*001c*/ 	.word	index@(_Z4Ht_2PdS_)
        /*0020*/ 	.word	0x00000019


	//----- nvinfo : EIATTR_FRAME_SIZE
	.align		4
.L_6:
        /*0024*/ 	.byte	0x04, 0x11
        /*0026*/ 	.short	(.L_8 - .L_7)
	.align		4
.L_7:
        /*0028*/ 	.word	index@(_Z4Ht_2PdS_)
        /*002c*/ 	.word	0x00000010


	//----- nvinfo : EIATTR_REGCOUNT
	.align		4
.L_8:
        /*0030*/ 	.byte	0x04, 0x2f
        /*0032*/ 	.short	(.L_10 - .L_9)
	.align		4
.L_9:
        /*0034*/ 	.word	index@(_Z4Ht_3PdS_S_id)
        /*0038*/ 	.word	0x0000001d


	//----- nvinfo : EIATTR_FRAME_SIZE
	.align		4
.L_10:
        /*003c*/ 	.byte	0x04, 0x11
        /*003e*/ 	.short	(.L_12 - .L_11)
	.align		4
.L_11:
        /*0040*/ 	.word	index@($__internal_0_$__cuda_sm20_div_rn_f64_full)
        /*0044*/ 	.word	0x00000000


	//----- nvinfo : EIATTR_FRAME_SIZE
	.align		4
.L_12:
        /*0048*/ 	.byte	0x04, 0x11
        /*004a*/ 	.short	(.L_14 - .L_13)
	.align		4
.L_13:
        /*004c*/ 	.word	index@(_Z4Ht_3PdS_S_id)
        /*0050*/ 	.word	0x00000000


	//----- nvinfo : EIATTR_MIN_STACK_SIZE
	.align		4
.L_14:
        /*0054*/ 	.byte	0x04, 0x12
        /*0056*/ 	.short	(.L_16 - .L_15)
	.align		4
.L_15:
        /*0058*/ 	.word	index@(_Z4Ht_3PdS_S_id)
        /*005c*/ 	.word	0x00000000


	//----- nvinfo : EIATTR_MIN_STACK_SIZE
	.align		4
.L_16:
        /*0060*/ 	.byte	0x04, 0x12
        /*0062*/ 	.short	(.L_18 - .L_17)
	.align		4
.L_17:
        /*0064*/ 	.word	index@(_Z4Ht_2PdS_)
        /*0068*/ 	.word	0x00000010


	//----- nvinfo : EIATTR_MIN_STACK_SIZE
	.align		4
.L_18:
        /*006c*/ 	.byte	0x04, 0x12
        /*006e*/ 	.short	(.L_20 - .L_19)
	.align		4
.L_19:
        /*0070*/ 	.word	index@(_Z4Ht_1PdS_)
        /*0074*/ 	.word	0x00000000
.L_20:


//--------------------- .nv.compat                --------------------------
	.section	.nv.compat,"",@"SHT_CUDA_COMPAT_INFO"
	.align	4
        /*0000*/ 	.byte	0x02, 0x09, 0x00, 0x00, 0x02, 0x02, 0x01, 0x00, 0x02, 0x05, 0x05, 0x00, 0x03, 0x07, 0x01, 0x01
        /*0010*/ 	.byte	0x02, 0x03, 0x00, 0x00, 0x02, 0x06, 0x01, 0x00, 0x04, 0x0b, 0x08, 0x00, 0x01, 0x00, 0x00, 0x00
        /*0020*/ 	.byte	0x00, 0x00, 0x00, 0x00


//--------------------- .nv.info._Z4Ht_3PdS_S_id  --------------------------
	.section	.nv.info._Z4Ht_3PdS_S_id,"",@"SHT_CUDA_INFO"
	.sectionflags	@""
	.align	4


	//----- nvinfo : EIATTR_CUDA_API_VERSION
	.align		4
        /*0000*/ 	.byte	0x04, 0x37
        /*0002*/ 	.short	(.L_22 - .L_21)
.L_21:
        /*0004*/ 	.word	0x00000082


	//----- nvinfo : EIATTR_KPARAM_INFO
	.align		4
.L_22:
        /*0008*/ 	.byte	0x04, 0x17
        /*000a*/ 	.short	(.L_24 - .L_23)
.L_23:
        /*000c*/ 	.word	0x00000000
        /*0010*/ 	.short	0x0004
        /*0012*/ 	.short	0x0020
        /*0014*/ 	.byte	0x00, 0xf0, 0x21, 0x00


	//----- nvinfo : EIATTR_KPARAM_INFO
	.align		4
.L_24:
        /*0018*/ 	.byte	0x04, 0x17
        /*001a*/ 	.short	(.L_26 - .L_25)
.L_25:
        /*001c*/ 	.word	0x00000000
        /*0020*/ 	.short	0x0003
        /*0022*/ 	.short	0x0018
        /*0024*/ 	.byte	0x00, 0xf0, 0x11, 0x00


	//----- nvinfo : EIATTR_KPARAM_INFO
	.align		4
.L_26:
        /*0028*/ 	.byte	0x04, 0x17
        /*002a*/ 	.short	(.L_28 - .L_27)
.L_27:
        /*002c*/ 	.word	0x00000000
        /*0030*/ 	.short	0x0002
        /*0032*/ 	.short	0x0010
        /*0034*/ 	.byte	0x00, 0xf5, 0x21, 0x00


	//----- nvinfo : EIATTR_KPARAM_INFO
	.align		4
.L_28:
        /*0038*/ 	.byte	0x04, 0x17
        /*003a*/ 	.short	(.L_30 - .L_29)
.L_29:
        /*003c*/ 	.word	0x00000000
        /*0040*/ 	.short	0x0001
        /*0042*/ 	.short	0x0008
        /*0044*/ 	.byte	0x00, 0xf5, 0x21, 0x00


	//----- nvinfo : EIATTR_KPARAM_INFO
	.align		4
.L_30:
        /*0048*/ 	.byte	0x04, 0x17
        /*004a*/ 	.short	(.L_32 - .L_31)
.L_31:
        /*004c*/ 	.word	0x00000000
        /*0050*/ 	.short	0x0000
        /*0052*/ 	.short	0x0000
        /*0054*/ 	.byte	0x00, 0xf5, 0x21, 0x00


	//----- nvinfo : EIATTR_SPARSE_MMA_MASK
	.align		4
.L_32:
        /*0058*/ 	.byte	0x03, 0x50
        /*005a*/ 	.short	0x0000


	//----- nvinfo : EIATTR_MAXREG_COUNT
	.align		4
        /*005c*/ 	.byte	0x03, 0x1b
        /*005e*/ 	.short	0x00ff


	//----- nvinfo : EIATTR_MERCURY_ISA_VERSION
	.align		4
        /*0060*/ 	.byte	0x03, 0x5f
        /*0062*/ 	.short	0x0101


	//----- nvinfo : EIATTR_VRC_CTA_INIT_COUNT
	.align		4
        /*0064*/ 	.byte	0x02, 0x4a
	.zero		1
	.zero		1


	//----- nvinfo : EIATTR_EXIT_INSTR_OFFSETS
	.align		4
        /*0068*/ 	.byte	0x04, 0x1c
        /*006a*/ 	.short	(.L_34 - .L_33)


	//   ....[0]....
.L_33:
        /*006c*/ 	.word	0x000000b0


	//   ....[1]....
        /*0070*/ 	.word	0x00000350


	//----- nvinfo : EIATTR_CRS_STACK_SIZE
	.align		4
.L_34:
        /*0074*/ 	.byte	0x04, 0x1e
        /*0076*/ 	.short	(.L_36 - .L_35)
.L_35:
        /*0078*/ 	.word	0x00000000


	//----- nvinfo : EIATTR_CBANK_PARAM_SIZE
	.align		4
.L_36:
        /*007c*/ 	.byte	0x03, 0x19
        /*007e*/ 	.short	0x0028


	//----- nvinfo : EIATTR_PARAM_CBANK
	.align		4
        /*0080*/ 	.byte	0x04, 0x0a
        /*0082*/ 	.short	(.L_38 - .L_37)
	.align		4
.L_37:
        /*0084*/ 	.word	index@(.nv.constant0._Z4Ht_3PdS_S_id)
        /*0088*/ 	.short	0x0380
        /*008a*/ 	.short	0x0028


	//----- nvinfo : EIATTR_SW_WAR
	.align		4
.L_38:
        /*008c*/ 	.byte	0x04, 0x36
        /*008e*/ 	.short	(.L_40 - .L_39)
.L_39:
        /*0090*/ 	.word	0x00000008
.L_40:


//--------------------- .nv.info._Z4Ht_2PdS_      --------------------------
	.section	.nv.info._Z4Ht_2PdS_,"",@"SHT_CUDA_INFO"
	.sectionflags	@""
	.align	4


	//----- nvinfo : EIATTR_CUDA_API_VERSION
	.align		4
        /*0000*/ 	.byte	0x04, 0x37
        /*0002*/ 	.short	(.L_42 - .L_41)
.L_41:
        /*0004*/ 	.word	0x00000082


	//----- nvinfo : EIATTR_KPARAM_INFO
	.align		4
.L_42:
        /*0008*/ 	.byte	0x04, 0x17
        /*000a*/ 	.short	(.L_44 - .L_43)
.L_43:
        /*000c*/ 	.word	0x00000000
        /*0010*/ 	.short	0x0001
        /*0012*/ 	.short	0x0008
        /*0014*/ 	.byte	0x00, 0xf5, 0x21, 0x00


	//----- nvinfo : EIATTR_KPARAM_INFO
	.align		4
.L_44:
        /*0018*/ 	.byte	0x04, 0x17
        /*001a*/ 	.short	(.L_46 - .L_45)
.L_45:
        /*001c*/ 	.word	0x00000000
        /*0020*/ 	.short	0x0000
        /*0022*/ 	.short	0x0000
        /*0024*/ 	.byte	0x00, 0xf5, 0x21, 0x00


	//----- nvinfo : EIATTR_SPARSE_MMA_MASK
	.align		4
.L_46:
        /*0028*/ 	.byte	0x03, 0x50
        /*002a*/ 	.short	0x0000


	//----- nvinfo : EIATTR_MAXREG_COUNT
	.align		4
        /*002c*/ 	.byte	0x03, 0x1b
        /*002e*/ 	.short	0x00ff


	//----- nvinfo : EIATTR_EXTERNS
	.align		4
        /*0030*/ 	.byte	0x04, 0x0f
        /*0032*/ 	.short	(.L_48 - .L_47)


	//   ....[0]....
	.align		4
.L_47:
        /*0034*/ 	.word	index@(vprintf)


	//----- nvinfo : EIATTR_MERCURY_ISA_VERSION
	.align		4
.L_48:
        /*0038*/ 	.byte	0x03, 0x5f
        /*003a*/ 	.short	0x0101


	//----- nvinfo : EIATTR_VRC_CTA_INIT_COUNT
	.align		4
        /*003c*/ 	.byte	0x02, 0x4a
	.zero		1
	.zero		1


	//----- nvinfo : EIATTR_SYSCALL_OFFSETS
	.align		4
        /*0040*/ 	.byte	0x04, 0x46
        /*0042*/ 	.short	(.L_50 - .L_49)


	//   ....[0]....
.L_49:
        /*0044*/ 	.word	0x000001e0


	//----- nvinfo : EIATTR_EXIT_INSTR_OFFSETS
	.align		4
.L_50:
        /*0048*/ 	.byte	0x04, 0x1c
        /*004a*/ 	.short	(.L_52 - .L_51)


	//   ....[0]....
.L_51:
        /*004c*/ 	.word	0x00000100


	//   ....[1]....
        /*0050*/ 	.word	0x00000240


	//----- nvinfo : EIATTR_CRS_STACK_SIZE
	.align		4
.L_52:
        /*0054*/ 	.byte	0x04, 0x1e
        /*0056*/ 	.short	(.L_54 - .L_53)
.L_53:
        /*0058*/ 	.word	0x00000000


	//----- nvinfo : EIATTR_CBANK_PARAM_SIZE
	.align		4
.L_54:
        /*005c*/ 	.byte	0x03, 0x19
        /*005e*/ 	.short	0x0010


	//----- nvinfo : EIATTR_PARAM_CBANK
	.align		4
        /*0060*/ 	.byte	0x04, 0x0a
        /*0062*/ 	.short	(.L_56 - .L_55)
	.align		4
.L_55:
        /*0064*/ 	.word	index@(.nv.constant0._Z4Ht_2PdS_)
        /*0068*/ 	.short	0x0380
        /*006a*/ 	.short	0x0010


	//----- nvinfo : EIATTR_SW_WAR
	.align		4
.L_56:
        /*006c*/ 	.byte	0x04, 0x36
        /*006e*/ 	.short	(.L_58 - .L_57)
.L_57:
        /*0070*/ 	.word	0x00000008
.L_58:


//--------------------- .nv.info._Z4Ht_1PdS_      --------------------------
	.section	.nv.info._Z4Ht_1PdS_,"",@"SHT_CUDA_INFO"
	.sectionflags	@""
	.align	4


	//----- nvinfo : EIATTR_CUDA_API_VERSION
	.align		4
        /*0000*/ 	.byte	0x04, 0x37
        /*0002*/ 	.short	(.L_60 - .L_59)
.L_59:
        /*0004*/ 	.word	0x00000082


	//----- nvinfo : EIATTR_KPARAM_INFO
	.align		4
.L_60:
        /*0008*/ 	.byte	0x04, 0x17
        /*000a*/ 	.short	(.L_62 - .L_61)
.L_61:
        /*000c*/ 	.word	0x00000000
        /*0010*/ 	.short	0x0001
        /*0012*/ 	.short	0x0008
        /*0014*/ 	.byte	0x00, 0xf5, 0x21, 0x00


	//----- nvinfo : EIATTR_KPARAM_INFO
	.align		4
.L_62:
        /*0018*/ 	.byte	0x04, 0x17
        /*001a*/ 	.short	(.L_64 - .L_63)
.L_63:
        /*001c*/ 	.word	0x00000000
        /*0020*/ 	.short	0x0000
        /*0022*/ 	.short	0x0000
        /*0024*/ 	.byte	0x00, 0xf5, 0x21, 0x00


	//----- nvinfo : EIATTR_SPARSE_MMA_MASK
	.align		4
.L_64:
        /*0028*/ 	.byte	0x03, 0x50
        /*002a*/ 	.short	0x0000


	//----- nvinfo : EIATTR_MAXREG_COUNT
	.align		4
        /*002c*/ 	.byte	0x03, 0x1b
        /*002e*/ 	.short	0x00ff


	//----- nvinfo : EIATTR_MERCURY_ISA_VERSION
	.align		4
        /*0030*/ 	.byte	0x03, 0x5f
        /*0032*/ 	.short	0x0101


	//----- nvinfo : EIATTR_VRC_CTA_INIT_COUNT
	.align		4
        /*0034*/ 	.byte	0x02, 0x4a
	.zero		1
	.zero		1


	//----- nvinfo : EIATTR_EXIT_INSTR_OFFSETS
	.align		4
        /*0038*/ 	.byte	0x04, 0x1c
        /*003a*/ 	.short	(.L_66 - .L_65)


	//   ....[0]....
.L_65:
        /*003c*/ 	.word	0x000000b0


	//   ....[1]....
        /*0040*/ 	.word	0x00000180


	//----- nvinfo : EIATTR_CBANK_PARAM_SIZE
	.align		4
.L_66:
        /*0044*/ 	.byte	0x03, 0x19
        /*0046*/ 	.short	0x0010


	//----- nvinfo : EIATTR_PARAM_CBANK
	.align		4
        /*0048*/ 	.byte	0x04, 0x0a
        /*004a*/ 	.short	(.L_68 - .L_67)
	.align		4
.L_67:
        /*004c*/ 	.word	index@(.nv.constant0._Z4Ht_1PdS_)
        /*0050*/ 	.short	0x0380
        /*0052*/ 	.short	0x0010


	//----- nvinfo : EIATTR_SW_WAR
	.align		4
.L_68:
        /*0054*/ 	.byte	0x04, 0x36
        /*0056*/ 	.short	(.L_70 - .L_69)
.L_69:
        /*0058*/ 	.word	0x00000008
.L_70:


//--------------------- .nv.callgraph             --------------------------
	.section	.nv.callgraph,"",@"SHT_CUDA_CALLGRAPH"
	.align	4
	.sectionentsize	8
	.align		4
        /*0000*/ 	.word	0x00000000
	.align		4
        /*0004*/ 	.word	0xffffffff
	.align		4
        /*0008*/ 	.word	index@(_Z4Ht_2PdS_)
	.align		4
        /*000c*/ 	.word	index@(vprintf)
	.align		4
        /*0010*/ 	.word	0x00000000
	.align		4
        /*0014*/ 	.word	0xfffffffe
	.align		4
        /*0018*/ 	.word	0x00000000
	.align		4
        /*001c*/ 	.word	0xfffffffd
	.align		4
        /*0020*/ 	.word	0x00000000
	.align		4
        /*0024*/ 	.word	0xfffffffc


//--------------------- .nv.constant4             --------------------------
	.section	.nv.constant4,"a",@progbits
	.align	8
	.align		8
.nv.constant4:
        /*0000*/ 	.dword	$str
	.align		8
        /*0008*/ 	.dword	vprintf


//--------------------- .text._Z4Ht_3PdS_S_id     --------------------------
	.section	.text._Z4Ht_3PdS_S_id,"ax",@progbits
	.align	128
        .global         _Z4Ht_3PdS_S_id
        .type           _Z4Ht_3PdS_S_id,@function
        .size           _Z4Ht_3PdS_S_id,(.L_x_11 - _Z4Ht_3PdS_S_id)
        .other          _Z4Ht_3PdS_S_id,@"STO_CUDA_ENTRY STV_DEFAULT"
_Z4Ht_3PdS_S_id:
.text._Z4Ht_3PdS_S_id:
[----:B------:R-:W-:Y:S01]  /*0000*/  LDC R1, c[0x0][0x37c] ;  /* 0x0000df00ff017b82 */ /* 0x000fe20000000800 */
[----:B------:R-:W0:Y:S07]  /*0010*/  S2R R0, SR_TID.X ;  /* 0x0000000000007919 */ /* 0x000e2e0000002100 */
[----:B------:R-:W0:Y:S01]  /*0020*/  S2UR UR4, SR_CTAID.X ;  /* 0x00000000000479c3 */ /* 0x000e220000002500 */
[----:B------:R-:W1:Y:S07]  /*0030*/  S2R R3, SR_TID.Y ;  /* 0x0000000000037919 */ /* 0x000e6e0000002200 */
[----:B------:R-:W0:Y:S08]  /*0040*/  LDC R15, c[0x0][0x360] ;  /* 0x0000d800ff0f7b82 */ /* 0x000e300000000800 */
[----:B------:R-:W1:Y:S08]  /*0050*/  S2UR UR5, SR_CTAID.Y ;  /* 0x00000000000579c3 */ /* 0x000e700000002600 */
[----:B------:R-:W1:Y:S01]  /*0060*/  LDC R2, c[0x0][0x364] ;  /* 0x0000d900ff027b82 */ /* 0x000e620000000800 */
[----:B0-----:R-:W-:-:S05]  /*0070*/  IMAD R15, R15, UR4, R0 ;  /* 0x000000040f0f7c24 */ /* 0x001fca000f8e0200 */
[----:B------:R-:W-:Y:S01]  /*0080*/  ISETP.GT.AND P0, PT, R15, 0x6bf, PT ;  /* 0x000006bf0f00780c */ /* 0x000fe20003f04270 */
[----:B-1----:R-:W-:-:S05]  /*0090*/  IMAD R0, R2, UR5, R3 ;  /* 0x0000000502007c24 */ /* 0x002fca000f8e0203 */
[----:B------:R-:W-:-:S13]  /*00a0*/  ISETP.GT.U32.OR P0, PT, R0, 0x3f, P0 ;  /* 0x0000003f0000780c */ /* 0x000fda0000704470 */
[----:B------:R-:W-:Y:S05]  /*00b0*/  @P0 EXIT ;  /* 0x000000000000094d */ /* 0x000fea0003800000 */
[----:B------:R-:W0:Y:S01]  /*00c0*/  LDC R5, c[0x0][0x398] ;  /* 0x0000e600ff057b82 */ /* 0x000e220000000800 */
[----:B------:R-:W1:Y:S07]  /*00d0*/  LDCU.64 UR4, c[0x0][0x358] ;  /* 0x00006b00ff0477ac */ /* 0x000e6e0008000a00 */
[----:B------:R-:W0:Y:S08]  /*00e0*/  LDC.64 R12, c[0x0][0x390] ;  /* 0x0000e400ff0c7b82 */ /* 0x000e300000000a00 */
[----:B------:R-:W2:Y:S01]  /*00f0*/  LDC.64 R2, c[0x0][0x388] ;  /* 0x0000e200ff027b82 */ /* 0x000ea20000000a00 */
[----:B0-----:R-:W-:-:S05]  /*0100*/  IMAD.WIDE R12, R5, 0x8, R12 ;  /* 0x00000008050c7825 */ /* 0x001fca00078e020c */
[----:B-1----:R-:W3:Y:S04]  /*0110*/  LDG.E.64 R8, desc[UR4][R12.64+0x8] ;  /* 0x000008040c087981 */ /* 0x002ee8000c1e1b00 */
[----:B------:R-:W3:Y:S01]  /*0120*/  LDG.E.64 R6, desc[UR4][R12.64] ;  /* 0x000000040c067981 */ /* 0x000ee2000c1e1b00 */
[----:B------:R-:W-:-:S04]  /*0130*/  IMAD R15, R0, 0x2880, R15 ;  /* 0x00002880000f7824 */ /* 0x000fc800078e020f */
[----:B------:R-:W-:-:S04]  /*0140*/  IMAD R5, R5, 0x6c0, R15 ;  /* 0x000006c005057824 */ /* 0x000fc800078e020f */
[----:B--2---:R-:W-:-:S05]  /*0150*/  IMAD.WIDE R2, R5, 0x8, R2 ;  /* 0x0000000805027825 */ /* 0x004fca00078e0202 */
[----:B------:R-:W2:Y:S04]  /*0160*/  LDG.E.64 R4, desc[UR4][R2.64] ;  /* 0x0000000402047981 */ /* 0x000ea8000c1e1b00 */
[----:B------:R-:W2:Y:S01]  /*0170*/  LDG.E.64 R10, desc[UR4][R2.64+0x3600] ;  /* 0x00360004020a7981 */ /* 0x000ea2000c1e1b00 */
[----:B------:R-:W-:Y:S01]  /*0180*/  IMAD.MOV.U32 R16, RZ, RZ, 0x1 ;  /* 0x00000001ff107424 */ /* 0x000fe200078e00ff */
[----:B------:R-:W-:Y:S01]  /*0190*/  BSSY.RECONVERGENT B0, `(.L_x_0) ;  /* 0x0000014000007945 */ /* 0x000fe20003800200 */
[----:B---3--:R-:W-:-:S06]  /*01a0*/  DADD R8, R8, -R6 ;  /* 0x0000000008087229 */ /* 0x008fcc0000000806 */
[----:B------:R-:W0:Y:S01]  /*01b0*/  MUFU.RCP64H R17, R9 ;  /* 0x0000000900117308 */ /* 0x000e220000001800 */
[----:B--2---:R-:W-:Y:S02]  /*01c0*/  DADD R10, -R4, R10 ;  /* 0x00000000040a7229 */ /* 0x004fe4000000010a */
[----:B0-----:R-:W-:-:S08]  /*01d0*/  DFMA R18, -R8, R16, 1 ;  /* 0x3ff000000812742b */ /* 0x001fd00000000110 */
[----:B------:R-:W-:Y:S01]  /*01e0*/  FSETP.GEU.AND P1, PT, |R11|, 6.5827683646048100446e-37, PT ;  /* 0x036000000b00780b */ /* 0x000fe20003f2e200 */
[----:B------:R-:W-:-:S08]  /*01f0*/  DFMA R18, R18, R18, R18 ;  /* 0x000000121212722b */ /* 0x000fd00000000012 */
[----:B------:R-:W-:-:S08]  /*0200*/  DFMA R18, R16, R18, R16 ;  /* 0x000000121012722b */ /* 0x000fd00000000010 */
[----:B------:R-:W-:-:S08]  /*0210*/  DFMA R12, -R8, R18, 1 ;  /* 0x3ff00000080c742b */ /* 0x000fd00000000112 */
[----:B------:R-:W-:-:S08]  /*0220*/  DFMA R12, R18, R12, R18 ;  /* 0x0000000c120c722b */ /* 0x000fd00000000012 */
[----:B------:R-:W-:-:S08]  /*0230*/  DMUL R16, R10, R12 ;  /* 0x0000000c0a107228 */ /* 0x000fd00000000000 */
[----:B------:R-:W-:-:S08]  /*0240*/  DFMA R2, -R8, R16, R10 ;  /* 0x000000100802722b */ /* 0x000fd0000000010a */
[----:B------:R-:W-:-:S10]  /*0250*/  DFMA R2, R12, R2, R16 ;  /* 0x000000020c02722b */ /* 0x000fd40000000010 */
[----:B------:R-:W-:-:S05]  /*0260*/  FFMA R12, RZ, R9, R3 ;  /* 0x00000009ff0c7223 */ /* 0x000fca0000000003 */
[----:B------:R-:W-:-:S13]  /*0270*/  FSETP.GT.AND P0, PT, |R12|, 1.469367938527859385e-39, PT ;  /* 0x001000000c00780b */ /* 0x000fda0003f04200 */
[----:B------:R-:W-:Y:S05]  /*0280*/  @P0 BRA P1, `(.L_x_1) ;  /* 0x0000000000100947 */ /* 0x000fea0000800000 */
[----:B------:R-:W-:-:S07]  /*0290*/  MOV R14, 0x2b0 ;  /* 0x000002b0000e7802 */ /* 0x000fce0000000f00 */
[----:B------:R-:W-:Y:S05]  /*02a0*/  CALL.REL.NOINC `($__internal_0_$__cuda_sm20_div_rn_f64_full) ;  /* 0x00000000002c7944 */ /* 0x000fea0003c00000 */
[----:B------:R-:W-:Y:S02]  /*02b0*/  IMAD.MOV.U32 R2, RZ, RZ, R16 ;  /* 0x000000ffff027224 */ /* 0x000fe400078e0010 */
[----:B------:R-:W-:-:S07]  /*02c0*/  IMAD.MOV.U32 R3, RZ, RZ, R17 ;  /* 0x000000ffff037224 */ /* 0x000fce00078e0011 */
.L_x_1:
[----:B------:R-:W-:Y:S05]  /*02d0*/  BSYNC.RECONVERGENT B0 ;  /* 0x0000000000007941 */ /* 0x000fea0003800200 */
.L_x_0:
[----:B------:R-:W0:Y:S01]  /*02e0*/  LDCU.64 UR6, c[0x0][0x3a0] ;  /* 0x00007400ff0677ac */ /* 0x000e220008000a00 */
[----:B------:R-:W1:Y:S01]  /*02f0*/  LDC.64 R8, c[0x0][0x380] ;  /* 0x0000e000ff087b82 */ /* 0x000e620000000a00 */
[----:B------:R-:W-:Y:S01]  /*0300*/  IMAD R15, R0, -0x21c0, R15 ;  /* 0xffffde40000f7824 */ /* 0x000fe200078e020f */
[----:B0-----:R-:W-:-:S08]  /*0310*/  DADD R6, -R6, UR6 ;  /* 0x0000000606067e29 */ /* 0x001fd00008000100 */
[----:B------:R-:W-:Y:S01]  /*0320*/  DFMA R6, R6, R2, R4 ;  /* 0x000000020606722b */ /* 0x000fe20000000004 */
[----:B-1----:R-:W-:-:S06]  /*0330*/  IMAD.WIDE R2, R15, 0x8, R8 ;  /* 0x000000080f027825 */ /* 0x002fcc00078e0208 */
[----:B------:R-:W-:Y:S01]  /*0340*/  STG.E.64 desc[UR4][R2.64], R6 ;  /* 0x0000000602007986 */ /* 0x000fe2000c101b04 */
[----:B------:R-:W-:Y:S05]  /*0350*/  EXIT ;  /* 0x000000000000794d */ /* 0x000fea0003800000 */
        .weak           $__internal_0_$__cuda_sm20_div_rn_f64_full
        .type           $__internal_0_$__cuda_sm20_div_rn_f64_full,@function
        .size           $__internal_0_$__cuda_sm20_div_rn_f64_full,(.L_x_11 - $__internal_0_$__cuda_sm20_div_rn_f64_full)
$__internal_0_$__cuda_sm20_div_rn_f64_full:
[C---:B------:R-:W-:Y:S01]  /*0360*/  FSETP.GEU.AND P0, PT, |R9|.reuse, 1.469367938527859385e-39, PT ;  /* 0x001000000900780b */ /* 0x040fe20003f0e200 */
[----:B------:R-:W-:Y:S01]  /*0370*/  IMAD.MOV.U32 R16, RZ, RZ, 0x1 ;  /* 0x00000001ff107424 */ /* 0x000fe200078e00ff */
[----:B------:R-:W-:Y:S01]  /*0380*/  LOP3.LUT R2, R9, 0x800fffff, RZ, 0xc0, !PT ;  /* 0x800fffff09027812 */ /* 0x000fe200078ec0ff */
[----:B------:R-:W-:Y:S01]  /*0390*/  IMAD.MOV.U32 R23, RZ, RZ, 0x1ca00000 ;  /* 0x1ca00000ff177424 */ /* 0x000fe200078e00ff */
[C---:B------:R-:W-:Y:S01]  /*03a0*/  FSETP.GEU.AND P2, PT, |R11|.reuse, 1.469367938527859385e-39, PT ;  /* 0x001000000b00780b */ /* 0x040fe20003f4e200 */
[----:B------:R-:W-:Y:S01]  /*03b0*/  BSSY.RECONVERGENT B1, `(.L_x_2) ;  /* 0x0000052000017945 */ /* 0x000fe20003800200 */
[----:B------:R-:W-:Y:S01]  /*03c0*/  LOP3.LUT R3, R2, 0x3ff00000, RZ, 0xfc, !PT ;  /* 0x3ff0000002037812 */ /* 0x000fe200078efcff */
[----:B------:R-:W-:Y:S01]  /*03d0*/  IMAD.MOV.U32 R2, RZ, RZ, R8 ;  /* 0x000000ffff027224 */ /* 0x000fe200078e0008 */
[----:B------:R-:W-:Y:S02]  /*03e0*/  LOP3.LUT R22, R11, 0x7ff00000, RZ, 0xc0, !PT ;  /* 0x7ff000000b167812 */ /* 0x000fe400078ec0ff */
[----:B------:R-:W-:-:S03]  /*03f0*/  LOP3.LUT R25, R9, 0x7ff00000, RZ, 0xc0, !PT ;  /* 0x7ff0000009197812 */ /* 0x000fc600078ec0ff */
[----:B------:R-:W-:Y:S01]  /*0400*/  @!P0 DMUL R2, R8, 8.98846567431157953865e+307 ;  /* 0x7fe0000008028828 */ /* 0x000fe20000000000 */
[C---:B------:R-:W-:Y:S01]  /*0410*/  ISETP.GE.U32.AND P1, PT, R22.reuse, R25, PT ;  /* 0x000000191600720c */ /* 0x040fe20003f26070 */
[----:B------:R-:W-:Y:S02]  /*0420*/  IMAD.MOV.U32 R24, RZ, RZ, R22 ;  /* 0x000000ffff187224 */ /* 0x000fe400078e0016 */
[----:B------:R-:W-:Y:S02]  /*0430*/  @!P2 LOP3.LUT R19, R9, 0x7ff00000, RZ, 0xc0, !PT ;  /* 0x7ff000000913a812 */ /* 0x000fe400078ec0ff */
[----:B------:R-:W0:Y:S02]  /*0440*/  MUFU.RCP64H R17, R3 ;  /* 0x0000000300117308 */ /* 0x000e240000001800 */
[----:B------:R-:W-:Y:S02]  /*0450*/  @!P2 ISETP.GE.U32.AND P3, PT, R22, R19, PT ;  /* 0x000000131600a20c */ /* 0x000fe40003f66070 */
[----:B------:R-:W-:-:S02]  /*0460*/  @!P0 LOP3.LUT R25, R3, 0x7ff00000, RZ, 0xc0, !PT ;  /* 0x7ff0000003198812 */ /* 0x000fc400078ec0ff */
[----:B------:R-:W-:-:S04]  /*0470*/  @!P2 SEL R19, R23, 0x63400000, !P3 ;  /* 0x634000001713a807 */ /* 0x000fc80005800000 */
[----:B------:R-:W-:-:S04]  /*0480*/  @!P2 LOP3.LUT R20, R19, 0x80000000, R11, 0xf8, !PT ;  /* 0x800000001314a812 */ /* 0x000fc800078ef80b */
[----:B------:R-:W-:Y:S01]  /*0490*/  @!P2 LOP3.LUT R21, R20, 0x100000, RZ, 0xfc, !PT ;  /* 0x001000001415a812 */ /* 0x000fe200078efcff */
[----:B------:R-:W-:Y:S01]  /*04a0*/  @!P2 IMAD.MOV.U32 R20, RZ, RZ, RZ ;  /* 0x000000ffff14a224 */ /* 0x000fe200078e00ff */
[----:B0-----:R-:W-:-:S08]  /*04b0*/  DFMA R12, R16, -R2, 1 ;  /* 0x3ff00000100c742b */ /* 0x001fd00000000802 */
[----:B------:R-:W-:-:S08]  /*04c0*/  DFMA R12, R12, R12, R12 ;  /* 0x0000000c0c0c722b */ /* 0x000fd0000000000c */
[----:B------:R-:W-:Y:S01]  /*04d0*/  DFMA R16, R16, R12, R16 ;  /* 0x0000000c1010722b */ /* 0x000fe20000000010 */
[----:B------:R-:W-:Y:S01]  /*04e0*/  SEL R13, R23, 0x63400000, !P1 ;  /* 0x63400000170d7807 */ /* 0x000fe20004800000 */
[----:B------:R-:W-:-:S03]  /*04f0*/  IMAD.MOV.U32 R12, RZ, RZ, R10 ;  /* 0x000000ffff0c7224 */ /* 0x000fc600078e000a */
[----:B------:R-:W-:-:S03]  /*0500*/  LOP3.LUT R13, R13, 0x800fffff, R11, 0xf8, !PT ;  /* 0x800fffff0d0d7812 */ /* 0x000fc600078ef80b */
[----:B------:R-:W-:-:S03]  /*0510*/  DFMA R18, R16, -R2, 1 ;  /* 0x3ff000001012742b */ /* 0x000fc60000000802 */
[----:B------:R-:W-:-:S05]  /*0520*/  @!P2 DFMA R12, R12, 2, -R20 ;  /* 0x400000000c0ca82b */ /* 0x000fca0000000814 */
[----:B------:R-:W-:-:S05]  /*0530*/  DFMA R18, R16, R18, R16 ;  /* 0x000000121012722b */ /* 0x000fca0000000010 */
[----:B------:R-:W-:-:S03]  /*0540*/  @!P2 LOP3.LUT R24, R13, 0x7ff00000, RZ, 0xc0, !PT ;  /* 0x7ff000000d18a812 */ /* 0x000fc600078ec0ff */
[----:B------:R-:W-:Y:S02]  /*0550*/  DMUL R16, R18, R12 ;  /* 0x0000000c12107228 */ /* 0x000fe40000000000 */
[----:B------:R-:W-:-:S05]  /*0560*/  VIADD R26, R24, 0xffffffff ;  /* 0xffffffff181a7836 */ /* 0x000fca0000000000 */
[----:B------:R-:W-:Y:S01]  /*0570*/  ISETP.GT.U32.AND P0, PT, R26, 0x7feffffe, PT ;  /* 0x7feffffe1a00780c */ /* 0x000fe20003f04070 */
[----:B------:R-:W-:Y:S01]  /*0580*/  VIADD R26, R25, 0xffffffff ;  /* 0xffffffff191a7836 */ /* 0x000fe20000000000 */
[----:B------:R-:W-:-:S04]  /*0590*/  DFMA R20, R16, -R2, R12 ;  /* 0x800000021014722b */ /* 0x000fc8000000000c */
[----:B------:R-:W-:-:S04]  /*05a0*/  ISETP.GT.U32.OR P0, PT, R26, 0x7feffffe, P0 ;  /* 0x7feffffe1a00780c */ /* 0x000fc80000704470 */
[----:B------:R-:W-:-:S09]  /*05b0*/  DFMA R20, R18, R20, R16 ;  /* 0x000000141214722b */ /* 0x000fd20000000010 */
[----:B------:R-:W-:Y:S05]  /*05c0*/  @P0 BRA `(.L_x_3) ;  /* 0x00000000006c0947 */ /* 0x000fea0003800000 */
[----:B------:R-:W-:Y:S01]  /*05d0*/  LOP3.LUT R11, R9, 0x7ff00000, RZ, 0xc0, !PT ;  /* 0x7ff00000090b7812 */ /* 0x000fe200078ec0ff */
[----:B------:R-:W-:-:S03]  /*05e0*/  IMAD.MOV.U32 R18, RZ, RZ, RZ ;  /* 0x000000ffff127224 */ /* 0x000fc600078e00ff */
[CC--:B------:R-:W-:Y:S02]  /*05f0*/  VIADDMNMX R10, R22.reuse, -R11.reuse, 0xb9600000, !PT ;  /* 0xb9600000160a7446 */ /* 0x0c0fe4000780090b */
[----:B------:R-:W-:Y:S02]  /*0600*/  ISETP.GE.U32.AND P0, PT, R22, R11, PT ;  /* 0x0000000b1600720c */ /* 0x000fe40003f06070 */
[----:B------:R-:W-:Y:S02]  /*0610*/  VIMNMX R10, PT, PT, R10, 0x46a00000, PT ;  /* 0x46a000000a0a7848 */ /* 0x000fe40003fe0100 */
[----:B------:R-:W-:-:S05]  /*0620*/  SEL R23, R23, 0x63400000, !P0 ;  /* 0x6340000017177807 */ /* 0x000fca0004000000 */
[----:B------:R-:W-:-:S04]  /*0630*/  IMAD.IADD R10, R10, 0x1, -R23 ;  /* 0x000000010a0a7824 */ /* 0x000fc800078e0a17 */
[----:B------:R-:W-:-:S06]  /*0640*/  VIADD R19, R10, 0x7fe00000 ;  /* 0x7fe000000a137836 */ /* 0x000fcc0000000000 */
[----:B------:R-:W-:-:S10]  /*0650*/  DMUL R16, R20, R18 ;  /* 0x0000001214107228 */ /* 0x000fd40000000000 */
[----:B------:R-:W-:-:S13]  /*0660*/  FSETP.GTU.AND P0, PT, |R17|, 1.469367938527859385e-39, PT ;  /* 0x001000001100780b */ /* 0x000fda0003f0c200 */
[----:B------:R-:W-:Y:S05]  /*0670*/  @P0 BRA `(.L_x_4) ;  /* 0x0000000000940947 */ /* 0x000fea0003800000 */
[----:B------:R-:W-:Y:S01]  /*0680*/  DFMA R2, R20, -R2, R12 ;  /* 0x800000021402722b */ /* 0x000fe2000000000c */
[----:B------:R-:W-:-:S09]  /*0690*/  IMAD.MOV.U32 R18, RZ, RZ, RZ ;  /* 0x000000ffff127224 */ /* 0x000fd200078e00ff */
[C---:B------:R-:W-:Y:S02]  /*06a0*/  FSETP.NEU.AND P0, PT, R3.reuse, RZ, PT ;  /* 0x000000ff0300720b */ /* 0x040fe40003f0d000 */
[----:B------:R-:W-:-:S04]  /*06b0*/  LOP3.LUT R9, R3, 0x80000000, R9, 0x48, !PT ;  /* 0x8000000003097812 */ /* 0x000fc800078e4809 */
[----:B------:R-:W-:-:S07]  /*06c0*/  LOP3.LUT R19, R9, R19, RZ, 0xfc, !PT ;  /* 0x0000001309137212 */ /* 0x000fce00078efcff */
[----:B------:R-:W-:Y:S05]  /*06d0*/  @!P0 BRA `(.L_x_4) ;  /* 0x00000000007c8947 */ /* 0x000fea0003800000 */
[----:B------:R-:W-:Y:S01]  /*06e0*/  IMAD.MOV R3, RZ, RZ, -R10 ;  /* 0x000000ffff037224 */ /* 0x000fe200078e0a0a */
[----:B------:R-:W-:Y:S01]  /*06f0*/  DMUL.RP R18, R20, R18 ;  /* 0x0000001214127228 */ /* 0x000fe20000008000 */
[----:B------:R-:W-:-:S06]  /*0700*/  IMAD.MOV.U32 R2, RZ, RZ, RZ ;  /* 0x000000ffff027224 */ /* 0x000fcc00078e00ff */
[----:B------:R-:W-:-:S03]  /*0710*/  DFMA R2, R16, -R2, R20 ;  /* 0x800000021002722b */ /* 0x000fc60000000014 */
[----:B------:R-:W-:-:S03]  /*0720*/  LOP3.LUT R9, R19, R9, RZ, 0x3c, !PT ;  /* 0x0000000913097212 */ /* 0x000fc600078e3cff */
[----:B------:R-:W-:-:S04]  /*0730*/  IADD3 R2, PT, PT, -R10, -0x43300000, RZ ;  /* 0xbcd000000a027810 */ /* 0x000fc80007ffe1ff */
[----:B------:R-:W-:-:S04]  /*0740*/  FSETP.NEU.AND P0, PT, |R3|, R2, PT ;  /* 0x000000020300720b */ /* 0x000fc80003f0d200 */
[----:B------:R-:W-:Y:S02]  /*0750*/  FSEL R16, R18, R16, !P0 ;  /* 0x0000001012107208 */ /* 0x000fe40004000000 */
[----:B------:R-:W-:Y:S01]  /*0760*/  FSEL R17, R9, R17, !P0 ;  /* 0x0000001109117208 */ /* 0x000fe20004000000 */
[----:B------:R-:W-:Y:S06]  /*0770*/  BRA `(.L_x_4) ;  /* 0x0000000000547947 */ /* 0x000fec0003800000 */
.L_x_3:
[----:B------:R-:W-:-:S14]  /*0780*/  DSETP.NAN.AND P0, PT, R10, R10, PT ;  /* 0x0000000a0a00722a */ /* 0x000fdc0003f08000 */
[----:B------:R-:W-:Y:S05]  /*0790*/  @P0 BRA `(.L_x_5) ;  /* 0x0000000000440947 */ /* 0x000fea0003800000 */
[----:B------:R-:W-:-:S14]  /*07a0*/  DSETP.NAN.AND P0, PT, R8, R8, PT ;  /* 0x000000080800722a */ /* 0x000fdc0003f08000 */
[----:B------:R-:W-:Y:S05]  /*07b0*/  @P0 BRA `(.L_x_6) ;  /* 0x0000000000300947 */ /* 0x000fea0003800000 */
[----:B------:R-:W-:Y:S01]  /*07c0*/  ISETP.NE.AND P0, PT, R24, R25, PT ;  /* 0x000000191800720c */ /* 0x000fe20003f05270 */
[----:B------:R-:W-:Y:S02]  /*07d0*/  IMAD.MOV.U32 R16, RZ, RZ, 0x0 ;  /* 0x00000000ff107424 */ /* 0x000fe400078e00ff */
[----:B------:R-:W-:-:S10]  /*07e0*/  IMAD.MOV.U32 R17, RZ, RZ, -0x80000 ;  /* 0xfff80000ff117424 */ /* 0x000fd400078e00ff */
[----:B------:R-:W-:Y:S05]  /*07f0*/  @!P0 BRA `(.L_x_4) ;  /* 0x0000000000348947 */ /* 0x000fea0003800000 */
[----:B------:R-:W-:Y:S02]  /*0800*/  ISETP.NE.AND P0, PT, R24, 0x7ff00000, PT ;  /* 0x7ff000001800780c */ /* 0x000fe40003f05270 */
[----:B------:R-:W-:Y:S02]  /*0810*/  LOP3.LUT R17, R11, 0x80000000, R9, 0x48, !PT ;  /* 0x800000000b117812 */ /* 0x000fe400078e4809 */
[----:B------:R-:W-:-:S13]  /*0820*/  ISETP.EQ.OR P0, PT, R25, RZ, !P0 ;  /* 0x000000ff1900720c */ /* 0x000fda0004702670 */
[----:B------:R-:W-:Y:S01]  /*0830*/  @P0 LOP3.LUT R2, R17, 0x7ff00000, RZ, 0xfc, !PT ;  /* 0x7ff0000011020812 */ /* 0x000fe200078efcff */
[----:B------:R-:W-:Y:S02]  /*0840*/  @!P0 IMAD.MOV.U32 R16, RZ, RZ, RZ ;  /* 0x000000ffff108224 */ /* 0x000fe400078e00ff */
[----:B------:R-:W-:Y:S02]  /*0850*/  @P0 IMAD.MOV.U32 R16, RZ, RZ, RZ ;  /* 0x000000ffff100224 */ /* 0x000fe400078e00ff */
[----:B------:R-:W-:Y:S01]  /*0860*/  @P0 IMAD.MOV.U32 R17, RZ, RZ, R2 ;  /* 0x000000ffff110224 */ /* 0x000fe200078e0002 */
[----:B------:R-:W-:Y:S06]  /*0870*/  BRA `(.L_x_4) ;  /* 0x0000000000147947 */ /* 0x000fec0003800000 */
.L_x_6:
[----:B------:R-:W-:Y:S01]  /*0880*/  LOP3.LUT R17, R9, 0x80000, RZ, 0xfc, !PT ;  /* 0x0008000009117812 */ /* 0x000fe200078efcff */
[----:B------:R-:W-:Y:S01]  /*0890*/  IMAD.MOV.U32 R16, RZ, RZ, R8 ;  /* 0x000000ffff107224 */ /* 0x000fe200078e0008 */
[----:B------:R-:W-:Y:S06]  /*08a0*/  BRA `(.L_x_4) ;  /* 0x0000000000087947 */ /* 0x000fec0003800000 */
.L_x_5:
[----:B------:R-:W-:Y:S01]  /*08b0*/  LOP3.LUT R17, R11, 0x80000, RZ, 0xfc, !PT ;  /* 0x000800000b117812 */ /* 0x000fe200078efcff */
[----:B------:R-:W-:-:S07]  /*08c0*/  IMAD.MOV.U32 R16, RZ, RZ, R10 ;  /* 0x000000ffff107224 */ /* 0x000fce00078e000a */
.L_x_4:
[----:B------:R-:W-:Y:S05]  /*08d0*/  BSYNC.RECONVERGENT B1 ;  /* 0x0000000000017941 */ /* 0x000fea0003800200 */
.L_x_2:
[----:B------:R-:W-:Y:S02]  /*08e0*/  IMAD.MOV.U32 R2, RZ, RZ, R14 ;  /* 0x000000ffff027224 */ /* 0x000fe400078e000e */
[----:B------:R-:W-:-:S04]  /*08f0*/  IMAD.MOV.U32 R3, RZ, RZ, 0x0 ;  /* 0x00000000ff037424 */ /* 0x000fc800078e00ff */
[----:B------:R-:W-:Y:S05]  /*0900*/  RET.REL.NODEC R2 `(_Z4Ht_3PdS_S_id) ;  /* 0xfffffff402bc7950 */ /* 0x000fea0003c3ffff */
.L_x_7:
[----:B------:R-:W-:-:S00]  /*0910*/  BRA `(.L_x_7) ;  /* 0xfffffffc00fc7947 */ /* 0x000fc0000383ffff */
[----:B------:R-:W-:-:S00]  /*0920*/  NOP ;  /* 0x0000000000007918 */ /* 0x000fc00000000000 */
        /* <DEDUP_REMOVED lines=13> */
.L_x_11:


//--------------------- .text._Z4Ht_2PdS_         --------------------------
	.section	.text._Z4Ht_2PdS_,"ax",@progbits
	.align	128
        .global         _Z4Ht_2PdS_
        .type           _Z4Ht_2PdS_,@function
        .size           _Z4Ht_2PdS_,(.L_x_13 - _Z4Ht_2PdS_)
        .other          _Z4Ht_2PdS_,@"STO_CUDA_ENTRY STV_DEFAULT"
_Z4Ht_2PdS_:
.text._Z4Ht_2PdS_:
[----:B------:R-:W0:Y:S01]  /*0000*/  LDC R1, c[0x0][0x37c] ;  /* 0x0000df00ff017b82 */ /* 0x000e220000000800 */
[----:B------:R-:W1:Y:S01]  /*0010*/  S2R R3, SR_TID.X ;  /* 0x0000000000037919 */ /* 0x000e620000002100 */
[----:B------:R-:W2:Y:S06]  /*0020*/  LDCU UR5, c[0x0][0x2fc] ;  /* 0x00005f80ff0577ac */ /* 0x000eac0008000800 */
[----:B------:R-:W1:Y:S01]  /*0030*/  S2UR UR6, SR_CTAID.X ;  /* 0x00000000000679c3 */ /* 0x000e620000002500 */
[----:B0-----:R-:W-:Y:S01]  /*0040*/  IADD3 R1, PT, PT, R1, -0x10, RZ ;  /* 0xfffffff001017810 */ /* 0x001fe20007ffe0ff */
[----:B------:R-:W0:Y:S01]  /*0050*/  S2R R0, SR_TID.Y ;  /* 0x0000000000007919 */ /* 0x000e220000002200 */
[----:B------:R-:W3:Y:S05]  /*0060*/  LDCU UR4, c[0x0][0x2f8] ;  /* 0x00005f00ff0477ac */ /* 0x000eea0008000800 */
[----:B------:R-:W1:Y:S08]  /*0070*/  LDC R18, c[0x0][0x360] ;  /* 0x0000d800ff127b82 */ /* 0x000e700000000800 */
[----:B------:R-:W0:Y:S01]  /*0080*/  S2UR UR7, SR_CTAID.Y ;  /* 0x00000000000779c3 */ /* 0x000e220000002600 */
[----:B---3--:R-:W-:-:S07]  /*0090*/  IADD3 R6, P1, PT, R1, UR4, RZ ;  /* 0x0000000401067c10 */ /* 0x008fce000ff3e0ff */
[----:B------:R-:W0:Y:S01]  /*00a0*/  LDC R19, c[0x0][0x364] ;  /* 0x0000d900ff137b82 */ /* 0x000e220000000800 */
[----:B--2---:R-:W-:Y:S01]  /*00b0*/  IADD3.X R7, PT, PT, RZ, UR5, RZ, P1, !PT ;  /* 0x00000005ff077c10 */ /* 0x004fe20008ffe4ff */
[----:B-1----:R-:W-:-:S05]  /*00c0*/  IMAD R18, R18, UR6, R3 ;  /* 0x0000000612127c24 */ /* 0x002fca000f8e0203 */
[----:B------:R-:W-:Y:S01]  /*00d0*/  ISETP.GT.AND P0, PT, R18, 0x6bf, PT ;  /* 0x000006bf1200780c */ /* 0x000fe20003f04270 */
[----:B0-----:R-:W-:-:S05]  /*00e0*/  IMAD R19, R19, UR7, R0 ;  /* 0x0000000713137c24 */ /* 0x001fca000f8e0200 */
[----:B------:R-:W-:-:S13]  /*00f0*/  ISETP.GT.U32.OR P0, PT, R19, 0x3f, P0 ;  /* 0x0000003f1300780c */ /* 0x000fda0000704470 */
[----:B------:R-:W-:Y:S05]  /*0100*/  @P0 EXIT ;  /* 0x000000000000094d */ /* 0x000fea0003800000 */
[----:B------:R-:W0:Y:S01]  /*0110*/  LDC.64 R16, c[0x0][0x388] ;  /* 0x0000e200ff107b82 */ /* 0x000e220000000a00 */
[----:B------:R-:W1:Y:S01]  /*0120*/  LDCU.64 UR36, c[0x0][0x358] ;  /* 0x00006b00ff2477ac */ /* 0x000e620008000a00 */
[----:B------:R-:W-:Y:S01]  /*0130*/  IMAD R22, R19, 0x2880, R18 ;  /* 0x0000288013167824 */ /* 0x000fe200078e0212 */
[----:B------:R-:W-:Y:S01]  /*0140*/  MOV R0, 0x8 ;  /* 0x0000000800007802 */ /* 0x000fe20000000f00 */
[----:B------:R-:W2:Y:S02]  /*0150*/  LDCU.64 UR4, c[0x4][URZ] ;  /* 0x01000000ff0477ac */ /* 0x000ea40008000a00 */
[----:B0-----:R-:W-:-:S05]  /*0160*/  IMAD.WIDE R16, R22, 0x8, R16 ;  /* 0x0000000816107825 */ /* 0x001fca00078e0210 */
[----:B-1----:R-:W3:Y:S01]  /*0170*/  LDG.E.64 R2, desc[UR36][R16.64] ;  /* 0x0000002410027981 */ /* 0x002ee2000c1e1b00 */
[----:B------:R0:W1:Y:S01]  /*0180*/  LDC.64 R8, c[0x4][R0] ;  /* 0x0100000000087b82 */ /* 0x0000620000000a00 */
[----:B--2---:R-:W-:Y:S02]  /*0190*/  MOV R4, UR4 ;  /* 0x0000000400047c02 */ /* 0x004fe40008000f00 */
[----:B------:R0:W-:Y:S01]  /*01a0*/  STL.64 [R1], R18 ;  /* 0x0000001201007387 */ /* 0x0001e20000100a00 */
[----:B------:R-:W-:-:S03]  /*01b0*/  MOV R5, UR5 ;  /* 0x0000000500057c02 */ /* 0x000fc60008000f00 */
[----:B-1-3--:R0:W-:Y:S04]  /*01c0*/  STL.64 [R1+0x8], R2 ;  /* 0x0000080201007387 */ /* 0x00a1e80000100a00 */
[----:B------:R-:W-:-:S07]  /*01d0*/  LEPC R20, `(.L_x_8) ;  /* 0x000000001014794e */ /* 0x000fce0000000000 */
[----:B0-----:R-:W-:Y:S05]  /*01e0*/  CALL.ABS.NOINC R8 ;  /* 0x0000000008007343 */ /* 0x001fea0003c00000 */
.L_x_8:
[----:B------:R-:W2:Y:S01]  /*01f0*/  LDG.E.64 R16, desc[UR36][R16.64] ;  /* 0x0000002410107981 */ /* 0x000ea2000c1e1b00 */
[----:B------:R-:W0:Y:S01]  /*0200*/  LDC.64 R2, c[0x0][0x380] ;  /* 0x0000e000ff027b82 */ /* 0x000e220000000a00 */
[----:B------:R-:W-:-:S04]  /*0210*/  IMAD R19, R19, -0x21c0, R22 ;  /* 0xffffde4013137824 */ /* 0x000fc800078e0216 */
[----:B0-----:R-:W-:-:S05]  /*0220*/  IMAD.WIDE R2, R19, 0x8, R2 ;  /* 0x0000000813027825 */ /* 0x001fca00078e0202 */
[----:B--2---:R-:W-:Y:S01]  /*0230*/  STG.E.64 desc[UR36][R2.64], R16 ;  /* 0x0000001002007986 */ /* 0x004fe2000c101b24 */
[----:B------:R-:W-:Y:S05]  /*0240*/  EXIT ;  /* 0x000000000000794d */ /* 0x000fea0003800000 */
.L_x_9:
        /* <DEDUP_REMOVED lines=11> */
.L_x_13:


//--------------------- .text._Z4Ht_1PdS_         --------------------------
	.section	.text._Z4Ht_1PdS_,"ax",@progbits
	.align	128
        .global         _Z4Ht_1PdS_
        .type           _Z4Ht_1PdS_,@function
        .size           _Z4Ht_1PdS_,(.L_x_14 - _Z4Ht_1PdS_)
        .other          _Z4Ht_1PdS_,@"STO_CUDA_ENTRY STV_DEFAULT"
_Z4Ht_1PdS_:
.text._Z4Ht_1PdS_:
        /* <DEDUP_REMOVED lines=12> */
[----:B------:R-:W0:Y:S01]  /*00c0*/  LDCU.64 UR6, c[0x0][0x388] ;  /* 0x00007100ff0677ac */ /* 0x000e220008000a00 */
[----:B------:R-:W-:Y:S01]  /*00d0*/  IMAD R3, R7, 0x2880, RZ ;  /* 0x0000288007037824 */ /* 0x000fe200078e02ff */
[----:B------:R-:W1:Y:S04]  /*00e0*/  LDCU.64 UR4, c[0x0][0x358] ;  /* 0x00006b00ff0477ac */ /* 0x000e680008000a00 */
[----:B------:R-:W-:-:S04]  /*00f0*/  IADD3 R3, P0, PT, R3, R0, RZ ;  /* 0x0000000003037210 */ /* 0x000fc80007f1e0ff */
[----:B------:R-:W-:Y:S02]  /*0100*/  LEA.HI.X.SX32 R4, R0, RZ, 0x1, P0 ;  /* 0x000000ff00047211 */ /* 0x000fe400000f0eff */
[----:B0-----:R-:W-:-:S04]  /*0110*/  LEA R2, P0, R3, UR6, 0x3 ;  /* 0x0000000603027c11 */ /* 0x001fc8000f8018ff */
[----:B------:R-:W-:Y:S02]  /*0120*/  LEA.HI.X R3, R3, UR7, R4, 0x3, P0 ;  /* 0x0000000703037c11 */ /* 0x000fe400080f1c04 */
[----:B------:R-:W0:Y:S04]  /*0130*/  LDC.64 R4, c[0x0][0x380] ;  /* 0x0000e000ff047b82 */ /* 0x000e280000000a00 */
[----:B-1----:R-:W2:Y:S01]  /*0140*/  LDG.E.64 R2, desc[UR4][R2.64+0x10e00] ;  /* 0x010e000402027981 */ /* 0x002ea2000c1e1b00 */
[----:B------:R-:W-:-:S04]  /*0150*/  IMAD R7, R7, 0x6c0, R0 ;  /* 0x000006c007077824 */ /* 0x000fc800078e0200 */
[----:B0-----:R-:W-:-:S05]  /*0160*/  IMAD.WIDE R4, R7, 0x8, R4 ;  /* 0x0000000807047825 */ /* 0x001fca00078e0204 */
[----:B--2---:R-:W-:Y:S01]  /*0170*/  STG.E.64 desc[UR4][R4.64], R2 ;  /* 0x0000000204007986 */ /* 0x004fe2000c101b04 */
[----:B------:R-:W-:Y:S05]  /*0180*/  EXIT ;  /* 0x000000000000794d */ /* 0x000fea0003800000 */
.L_x_10:
        /* <DEDUP_REMOVED lines=15> */
.L_x_14:


//--------------------- .nv.global.init           --------------------------
	.section	.nv.global.init,"aw",@progbits
.nv.global.init:
	.type		$str,@object
	.size		$str,(.L_0 - $str)
$str:
        /*0000*/ 	.byte	0x25, 0x64, 0x20, 0x25, 0x64, 0x20, 0x25, 0x2e, 0x35, 0x66, 0x0a, 0x00
.L_0:


//--------------------- .nv.shared.reserved.0     --------------------------
	.section	.nv.shared.reserved.0,"aw",@nobits
	.weak		__nv_reservedSMEM_offset_0_alias
	.size		__nv_reservedSMEM_offset_0_alias, 0, 64
	.other		__nv_reservedSMEM_offset_0_alias,@"STO_CUDA_RESERVED_SHARED STV_DEFAULT"
__nv_reservedSMEM_offset_0_alias:
	.zero		0
	.zero		64


//--------------------- .nv.constant0._Z4Ht_3PdS_S_id --------------------------
	.section	.nv.constant0._Z4Ht_3PdS_S_id,"a",@progbits
	.sectionflags	@""
	.align	4
.nv.constant0._Z4Ht_3PdS_S_id:
	.zero		936


//--------------------- .nv.constant0._Z4Ht_2PdS_ --------------------------
	.section	.nv.constant0._Z4Ht_2PdS_,"a",@progbits
	.sectionflags	@""
	.align	4
.nv.constant0._Z4Ht_2PdS_:
	.zero		912


//--------------------- .nv.constant0._Z4Ht_1PdS_ --------------------------
	.section	.nv.constant0._Z4Ht_1PdS_,"a",@progbits
	.sectionflags	@""
	.align	4
.nv.constant0._Z4Ht_1PdS_:
	.zero		912


//--------------------- SYMBOLS --------------------------

	.type		.nv.reservedSmem.offset0,@object
	.size		.nv.reservedSmem.offset0,0x4
	.type		vprintf,@function
